//
// Generated by NVIDIA NVVM Compiler
//
// Compiler Build ID: CL-36424714
// Cuda compilation tools, release 13.0, V13.0.88
// Based on NVVM 20.0.0
//

.version 9.0
.target sm_100
.address_size 64

	// .globl	_Z4calcPi

.visible .entry _Z4calcPi(
	.param .u64 .ptr .align 1 _Z4calcPi_param_0
)
{
	.reg .pred 	%p<5>;
	.reg .b32 	%r<15>;
	.reg .b32 	%f<17>;
	.reg .b64 	%rd<5>;
	.reg .b64 	%fd<12>;

	ld.param.u64 	%rd1, [_Z4calcPi_param_0];
	mov.u32 	%r6, %ctaid.x;
	mov.u32 	%r7, %ntid.x;
	mov.u32 	%r8, %tid.x;
	mad.lo.s32 	%r1, %r6, %r7, %r8;
	mov.u32 	%r9, %ctaid.y;
	mov.u32 	%r10, %ntid.y;
	mov.u32 	%r11, %tid.y;
	mad.lo.s32 	%r2, %r9, %r10, %r11;
	cvt.rn.f32.u32 	%f7, %r2;
	cvt.f64.f32 	%fd2, %f7;
	add.f64 	%fd3, %fd2, 0dC079000000000000;
	div.rn.f64 	%fd4, %fd3, 0d4069000000000000;
	cvt.rn.f32.f64 	%f1, %fd4;
	cvt.rn.f32.s32 	%f8, %r1;
	cvt.f64.f32 	%fd5, %f8;
	add.f64 	%fd6, %fd5, 0dC079000000000000;
	div.rn.f64 	%fd7, %fd6, 0d4069000000000000;
	cvt.rn.f32.f64 	%f9, %fd7;
	cvt.f64.f32 	%fd1, %f9;
	mov.b32 	%r14, 0;
	mov.f32 	%f15, 0f00000000;
	mov.f32 	%f16, %f15;
$L__BB0_1:
	mul.f32 	%f10, %f15, %f15;
	mul.f32 	%f11, %f16, %f16;
	sub.f32 	%f12, %f10, %f11;
	add.f32 	%f4, %f12, %f1;
	cvt.f64.f32 	%fd8, %f15;
	add.f64 	%fd9, %fd8, %fd8;
	cvt.f64.f32 	%fd10, %f16;
	fma.rn.f64 	%fd11, %fd9, %fd10, %fd1;
	cvt.rn.f32.f64 	%f16, %fd11;
	mul.f32 	%f13, %f16, %f16;
	fma.rn.f32 	%f14, %f4, %f4, %f13;
	add.s32 	%r4, %r14, 1;
	setp.lt.f32 	%p1, %f14, 0f40800000;
	setp.lt.u32 	%p2, %r14, 99;
	and.pred  	%p3, %p1, %p2;
	mov.f32 	%f15, %f4;
	mov.u32 	%r14, %r4;
	@%p3 bra 	$L__BB0_1;
	setp.ne.s32 	%p4, %r4, 100;
	@%p4 bra 	$L__BB0_4;
	mad.lo.s32 	%r12, %r1, 800, %r2;
	cvta.to.global.u64 	%rd2, %rd1;
	mul.wide.s32 	%rd3, %r12, 4;
	add.s64 	%rd4, %rd2, %rd3;
	mov.b32 	%r13, 1;
	st.global.u32 	[%rd4], %r13;
$L__BB0_4:
	ret;

}


// ===== COMPILED SASS (sm_100) =====

	.target	sm_100

	.elftype	@"ET_EXEC"


//--------------------- .note.nv.tkinfo           --------------------------
	.section	.note.nv.tkinfo,"",@"SHT_NOTE"
	.sectionflags	@"SHF_NOTE_NV_TKINFO"
	.tkinfo
        /*0018*/ 	.word	0x00000002
        /*0030*/ 	.string	""
        /*0030*/ 	.string	"ptxas"
        /*0030*/ 	.string	"Cuda compilation tools, release 13.0, V13.0.88"
        /*0030*/ 	.string	"Build cuda_13.0.r13.0/compiler.36424714_0"
        /*0030*/ 	.string	"-arch sm_100 -m 64 "



//--------------------- .note.nv.cuinfo           --------------------------
	.section	.note.nv.cuinfo,"",@"SHT_NOTE"
	.sectionflags	@"SHF_NOTE_NV_CUINFO"
        /*0018*/ 	.short	0x0002
        /*001a*/ 	.short	0x0064
        /*001c*/ 	.short	0x0082
	.zero		2


//--------------------- .nv.info                  --------------------------
	.section	.nv.info,"",@"SHT_CUDA_INFO"
	.align	4


	//----- nvinfo : EIATTR_REGCOUNT
	.align		4
        /*0000*/ 	.byte	0x04, 0x2f
        /*0002*/ 	.short	(.L_1 - .L_0)
	.align		4
.L_0:
        /*0004*/ 	.word	index@(_Z4calcPi)
        /*0008*/ 	.word	0x0000001c


	//----- nvinfo : EIATTR_FRAME_SIZE
	.align		4
.L_1:
        /*000c*/ 	.byte	0x04, 0x11
        /*000e*/ 	.short	(.L_3 - .L_2)
	.align		4
.L_2:
        /*0010*/ 	.word	index@($__internal_0_$__cuda_sm20_div_rn_f64_full)
        /*0014*/ 	.word	0x00000000


	//----- nvinfo : EIATTR_FRAME_SIZE
	.align		4
.L_3:
        /*0018*/ 	.byte	0x04, 0x11
        /*001a*/ 	.short	(.L_5 - .L_4)
	.align		4
.L_4:
        /*001c*/ 	.word	index@(_Z4calcPi)
        /*0020*/ 	.word	0x00000000


	//----- nvinfo : EIATTR_MIN_STACK_SIZE
	.align		4
.L_5:
        /*0024*/ 	.byte	0x04, 0x12
        /*0026*/ 	.short	(.L_7 - .L_6)
	.align		4
.L_6:
        /*0028*/ 	.word	index@(_Z4calcPi)
        /*002c*/ 	.word	0x00000000
.L_7:


//--------------------- .nv.compat                --------------------------
	.section	.nv.compat,"",@"SHT_CUDA_COMPAT_INFO"
	.align	4
        /*0000*/ 	.byte	0x02, 0x09, 0x00, 0x00, 0x02, 0x02, 0x01, 0x00, 0x02, 0x05, 0x05, 0x00, 0x03, 0x07, 0x01, 0x01
        /*0010*/ 	.byte	0x02, 0x03, 0x00, 0x00, 0x02, 0x06, 0x01, 0x00, 0x04, 0x0b, 0x08, 0x00, 0x01, 0x00, 0x00, 0x00
        /*0020*/ 	.byte	0x00, 0x00, 0x00, 0x00


//--------------------- .nv.info._Z4calcPi        --------------------------
	.section	.nv.info._Z4calcPi,"",@"SHT_CUDA_INFO"
	.sectionflags	@""
	.align	4


	//----- nvinfo : EIATTR_CUDA_API_VERSION
	.align		4
        /*0000*/ 	.byte	0x04, 0x37
        /*0002*/ 	.short	(.L_9 - .L_8)
.L_8:
        /*0004*/ 	.word	0x00000082


	//----- nvinfo : EIATTR_KPARAM_INFO
	.align		4
.L_9:
        /*0008*/ 	.byte	0x04, 0x17
        /*000a*/ 	.short	(.L_11 - .L_10)
.L_10:
        /*000c*/ 	.word	0x00000000
        /*0010*/ 	.short	0x0000
        /*0012*/ 	.short	0x0000
        /*0014*/ 	.byte	0x00, 0xf5, 0x21, 0x00


	//----- nvinfo : EIATTR_SPARSE_MMA_MASK
	.align		4
.L_11:
        /*0018*/ 	.byte	0x03, 0x50
        /*001a*/ 	.short	0x0000


	//----- nvinfo : EIATTR_MAXREG_COUNT
	.align		4
        /*001c*/ 	.byte	0x03, 0x1b
        /*001e*/ 	.short	0x00ff


	//----- nvinfo : EIATTR_MERCURY_ISA_VERSION
	.align		4
        /*0020*/ 	.byte	0x03, 0x5f
        /*0022*/ 	.short	0x0101


	//----- nvinfo : EIATTR_VRC_CTA_INIT_COUNT
	.align		4
        /*0024*/ 	.byte	0x02, 0x4a
	.zero		1
	.zero		1


	//----- nvinfo : EIATTR_EXIT_INSTR_OFFSETS
	.align		4
        /*0028*/ 	.byte	0x04, 0x1c
        /*002a*/ 	.short	(.L_13 - .L_12)


	//   ....[0]....
.L_12:
        /*002c*/ 	.word	0x00000560


	//   ....[1]....
        /*0030*/ 	.word	0x000005d0


	//----- nvinfo : EIATTR_CRS_STACK_SIZE
	.align		4
.L_13:
        /*0034*/ 	.byte	0x04, 0x1e
        /*0036*/ 	.short	(.L_15 - .L_14)
.L_14:
        /*0038*/ 	.word	0x00000000


	//----- nvinfo : EIATTR_CBANK_PARAM_SIZE
	.align		4
.L_15:
        /*003c*/ 	.byte	0x03, 0x19
        /*003e*/ 	.short	0x0008


	//----- nvinfo : EIATTR_PARAM_CBANK
	.align		4
        /*0040*/ 	.byte	0x04, 0x0a
        /*0042*/ 	.short	(.L_17 - .L_16)
	.align		4
.L_16:
        /*0044*/ 	.word	index@(.nv.constant0._Z4calcPi)
        /*0048*/ 	.short	0x0380
        /*004a*/ 	.short	0x0008


	//----- nvinfo : EIATTR_SW_WAR
	.align		4
.L_17:
        /*004c*/ 	.byte	0x04, 0x36
        /*004e*/ 	.short	(.L_19 - .L_18)
.L_18:
        /*0050*/ 	.word	0x00000008
.L_19:


//--------------------- .nv.callgraph             --------------------------
	.section	.nv.callgraph,"",@"SHT_CUDA_CALLGRAPH"
	.align	4
	.sectionentsize	8
	.align		4
        /*0000*/ 	.word	0x00000000
	.align		4
        /*0004*/ 	.word	0xffffffff
	.align		4
        /*0008*/ 	.word	0x00000000
	.align		4
        /*000c*/ 	.word	0xfffffffe
	.align		4
        /*0010*/ 	.word	0x00000000
	.align		4
        /*0014*/ 	.word	0xfffffffd
	.align		4
        /*0018*/ 	.word	0x00000000
	.align		4
        /*001c*/ 	.word	0xfffffffc


//--------------------- .text._Z4calcPi           --------------------------
	.section	.text._Z4calcPi,"ax",@progbits
	.align	128
        .global         _Z4calcPi
        .type           _Z4calcPi,@function
        .size           _Z4calcPi,(.L_x_12 - _Z4calcPi)
        .other          _Z4calcPi,@"STO_CUDA_ENTRY STV_DEFAULT"
_Z4calcPi:
.text._Z4calcPi:
[----:B------:R-:W-:Y:S01]  /*0000*/  LDC R1, c[0x0][0x37c] ;  /* 0x0000df00ff017b82 */ /* 0x000fe20000000800 */
[----:B------:R-:W0:Y:S01]  /*0010*/  S2R R7, SR_TID.Y ;  /* 0x0000000000077919 */ /* 0x000e220000002200 */
[----:B------:R-:W1:Y:S06]  /*0020*/  MUFU.RCP64H R3, 200 ;  /* 0x4069000000037908 */ /* 0x000e6c0000001800 */
[----:B------:R-:W2:Y:S01]  /*0030*/  LDC R11, c[0x0][0x360] ;  /* 0x0000d800ff0b7b82 */ /* 0x000ea20000000800 */
[----:B------:R-:W-:Y:S01]  /*0040*/  IMAD.MOV.U32 R8, RZ, RZ, 0x0 ;  /* 0x00000000ff087424 */ /* 0x000fe200078e00ff */
[----:B------:R-:W2:Y:S01]  /*0050*/  S2R R12, SR_TID.X ;  /* 0x00000000000c7919 */ /* 0x000ea20000002100 */
[----:B------:R-:W-:Y:S01]  /*0060*/  IMAD.MOV.U32 R9, RZ, RZ, 0x40690000 ;  /* 0x40690000ff097424 */ /* 0x000fe200078e00ff */
[----:B------:R-:W-:Y:S01]  /*0070*/  BSSY.RECONVERGENT B0, `(.L_x_0) ;  /* 0x000001c000007945 */ /* 0x000fe20003800200 */
[----:B------:R-:W-:-:S02]  /*0080*/  IMAD.MOV.U32 R2, RZ, RZ, 0x1 ;  /* 0x00000001ff027424 */ /* 0x000fc400078e00ff */
[----:B------:R-:W-:Y:S01]  /*0090*/  IMAD.MOV.U32 R13, RZ, RZ, 0x40690000 ;  /* 0x40690000ff0d7424 */ /* 0x000fe200078e00ff */
[----:B------:R-:W0:Y:S08]  /*00a0*/  S2UR UR4, SR_CTAID.Y ;  /* 0x00000000000479c3 */ /* 0x000e300000002600 */
[----:B------:R-:W0:Y:S01]  /*00b0*/  LDC R0, c[0x0][0x364] ;  /* 0x0000d900ff007b82 */ /* 0x000e220000000800 */
[----:B-1----:R-:W-:-:S08]  /*00c0*/  DFMA R4, R2, -R8, 1 ;  /* 0x3ff000000204742b */ /* 0x002fd00000000808 */
[----:B------:R-:W-:Y:S01]  /*00d0*/  DFMA R4, R4, R4, R4 ;  /* 0x000000040404722b */ /* 0x000fe20000000004 */
[----:B0-----:R-:W-:-:S07]  /*00e0*/  IMAD R0, R0, UR4, R7 ;  /* 0x0000000400007c24 */ /* 0x001fce000f8e0207 */
[----:B------:R-:W-:Y:S01]  /*00f0*/  DFMA R6, R2, R4, R2 ;  /* 0x000000040206722b */ /* 0x000fe20000000002 */
[----:B------:R-:W2:Y:S01]  /*0100*/  S2UR UR4, SR_CTAID.X ;  /* 0x00000000000479c3 */ /* 0x000ea20000002500 */
[----:B------:R-:W-:-:S04]  /*0110*/  I2FP.F32.U32 R10, R0 ;  /* 0x00000000000a7245 */ /* 0x000fc80000201000 */
[----:B------:R-:W0:Y:S02]  /*0120*/  F2F.F64.F32 R2, R10 ;  /* 0x0000000a00027310 */ /* 0x000e240000201800 */
[----:B------:R-:W-:-:S08]  /*0130*/  DFMA R8, R6, -R8, 1 ;  /* 0x3ff000000608742b */ /* 0x000fd00000000808 */
[----:B------:R-:W-:Y:S02]  /*0140*/  DFMA R8, R6, R8, R6 ;  /* 0x000000080608722b */ /* 0x000fe40000000006 */
[----:B0-----:R-:W-:Y:S01]  /*0150*/  DADD R4, R2, -400 ;  /* 0xc079000002047429 */ /* 0x001fe20000000000 */
[----:B--2---:R-:W-:Y:S01]  /*0160*/  IMAD R11, R11, UR4, R12 ;  /* 0x000000040b0b7c24 */ /* 0x004fe2000f8e020c */
[----:B------:R-:W-:-:S06]  /*0170*/  UMOV UR4, URZ ;  /* 0x000000ff00047c82 */ /* 0x000fcc0008000000 */
[----:B------:R-:W-:Y:S02]  /*0180*/  DMUL R2, R4, R8 ;  /* 0x0000000804027228 */ /* 0x000fe40000000000 */
[----:B------:R-:W-:-:S06]  /*0190*/  FSETP.GEU.AND P1, PT, |R5|, 6.5827683646048100446e-37, PT ;  /* 0x036000000500780b */ /* 0x000fcc0003f2e200 */
[----:B------:R-:W-:-:S08]  /*01a0*/  DFMA R6, R2, -200, R4 ;  /* 0xc06900000206782b */ /* 0x000fd00000000004 */
[----:B------:R-:W-:-:S10]  /*01b0*/  DFMA R2, R8, R6, R2 ;  /* 0x000000060802722b */ /* 0x000fd40000000002 */
[----:B------:R-:W-:-:S05]  /*01c0*/  FFMA R6, RZ, 3.640625, R3 ;  /* 0x40690000ff067823 */ /* 0x000fca0000000003 */
[----:B------:R-:W-:-:S13]  /*01d0*/  FSETP.GT.AND P0, PT, |R6|, 1.469367938527859385e-39, PT ;  /* 0x001000000600780b */ /* 0x000fda0003f04200 */
[----:B------:R-:W-:Y:S05]  /*01e0*/  @P0 BRA P1, `(.L_x_1) ;  /* 0x0000000000100947 */ /* 0x000fea0000800000 */
[----:B------:R-:W-:Y:S01]  /*01f0*/  IMAD.MOV.U32 R2, RZ, RZ, R4 ;  /* 0x000000ffff027224 */ /* 0x000fe200078e0004 */
[----:B------:R-:W-:Y:S01]  /*0200*/  MOV R22, 0x230 ;  /* 0x0000023000167802 */ /* 0x000fe20000000f00 */
[----:B------:R-:W-:-:S07]  /*0210*/  IMAD.MOV.U32 R3, RZ, RZ, R5 ;  /* 0x000000ffff037224 */ /* 0x000fce00078e0005 */
[----:B------:R-:W-:Y:S05]  /*0220*/  CALL.REL.NOINC `($__internal_0_$__cuda_sm20_div_rn_f64_full) ;  /* 0x0000000000ec7944 */ /* 0x000fea0003c00000 */
.L_x_1:
[----:B------:R-:W-:Y:S05]  /*0230*/  BSYNC.RECONVERGENT B0 ;  /* 0x0000000000007941 */ /* 0x000fea0003800200 */
.L_x_0:
[----:B------:R-:W0:Y:S01]  /*0240*/  MUFU.RCP64H R7, 200 ;  /* 0x4069000000077908 */ /* 0x000e220000001800 */
[----:B------:R-:W-:Y:S01]  /*0250*/  IMAD.MOV.U32 R8, RZ, RZ, 0x0 ;  /* 0x00000000ff087424 */ /* 0x000fe200078e00ff */
[----:B------:R-:W-:Y:S01]  /*0260*/  I2FP.F32.S32 R12, R11 ;  /* 0x0000000b000c7245 */ /* 0x000fe20000201400 */
[----:B------:R-:W-:Y:S01]  /*0270*/  IMAD.MOV.U32 R9, RZ, RZ, 0x40690000 ;  /* 0x40690000ff097424 */ /* 0x000fe200078e00ff */
[----:B------:R-:W-:Y:S01]  /*0280*/  BSSY.RECONVERGENT B0, `(.L_x_2) ;  /* 0x0000017000007945 */ /* 0x000fe20003800200 */
[----:B------:R-:W-:-:S03]  /*0290*/  IMAD.MOV.U32 R6, RZ, RZ, 0x1 ;  /* 0x00000001ff067424 */ /* 0x000fc600078e00ff */
[----:B------:R-:W-:Y:S03]  /*02a0*/  F2F.F32.F64 R10, R2 ;  /* 0x00000002000a7310 */ /* 0x000fe60000301000 */
[----:B0-----:R-:W-:-:S08]  /*02b0*/  DFMA R4, R6, -R8, 1 ;  /* 0x3ff000000604742b */ /* 0x001fd00000000808 */
[----:B------:R-:W-:Y:S02]  /*02c0*/  DFMA R14, R4, R4, R4 ;  /* 0x00000004040e722b */ /* 0x000fe40000000004 */
[----:B------:R-:W0:Y:S06]  /*02d0*/  F2F.F64.F32 R4, R12 ;  /* 0x0000000c00047310 */ /* 0x000e2c0000201800 */
[----:B------:R-:W-:-:S08]  /*02e0*/  DFMA R14, R6, R14, R6 ;  /* 0x0000000e060e722b */ /* 0x000fd00000000006 */
[----:B------:R-:W-:Y:S02]  /*02f0*/  DFMA R8, R14, -R8, 1 ;  /* 0x3ff000000e08742b */ /* 0x000fe40000000808 */
[----:B0-----:R-:W-:-:S06]  /*0300*/  DADD R6, R4, -400 ;  /* 0xc079000004067429 */ /* 0x001fcc0000000000 */
[----:B------:R-:W-:-:S04]  /*0310*/  DFMA R14, R14, R8, R14 ;  /* 0x000000080e0e722b */ /* 0x000fc8000000000e */
[----:B------:R-:W-:-:S04]  /*0320*/  FSETP.GEU.AND P1, PT, |R7|, 6.5827683646048100446e-37, PT ;  /* 0x036000000700780b */ /* 0x000fc80003f2e200 */
[----:B------:R-:W-:-:S08]  /*0330*/  DMUL R4, R14, R6 ;  /* 0x000000060e047228 */ /* 0x000fd00000000000 */
        /* <DEDUP_REMOVED lines=9> */
[----:B------:R-:W-:Y:S02]  /*03d0*/  IMAD.MOV.U32 R4, RZ, RZ, R2 ;  /* 0x000000ffff047224 */ /* 0x000fe400078e0002 */
[----:B------:R-:W-:-:S07]  /*03e0*/  IMAD.MOV.U32 R5, RZ, RZ, R3 ;  /* 0x000000ffff057224 */ /* 0x000fce00078e0003 */
.L_x_3:
[----:B------:R-:W-:Y:S05]  /*03f0*/  BSYNC.RECONVERGENT B0 ;  /* 0x0000000000007941 */ /* 0x000fea0003800200 */
.L_x_2:
[----:B------:R-:W0:Y:S01]  /*0400*/  F2F.F32.F64 R2, R4 ;  /* 0x0000000400027310 */ /* 0x000e220000301000 */
[----:B------:R-:W-:Y:S01]  /*0410*/  BSSY.RECONVERGENT B0, `(.L_x_4) ;  /* 0x0000013000007945 */ /* 0x000fe20003800200 */
[----:B------:R-:W-:Y:S01]  /*0420*/  CS2R R8, SRZ ;  /* 0x0000000000087805 */ /* 0x000fe2000001ff00 */
[----:B------:R-:W-:-:S05]  /*0430*/  IMAD.MOV.U32 R12, RZ, RZ, RZ ;  /* 0x000000ffff0c7224 */ /* 0x000fca00078e00ff */
[----:B0-----:R-:W0:Y:S02]  /*0440*/  F2F.F64.F32 R2, R2 ;  /* 0x0000000200027310 */ /* 0x001e240000201800 */
.L_x_5:
[----:B------:R-:W1:Y:S01]  /*0450*/  F2F.F64.F32 R4, R9 ;  /* 0x0000000900047310 */ /* 0x000e620000201800 */
[C---:B------:R-:W-:Y:S02]  /*0460*/  ISETP.GE.U32.AND P0, PT, R8.reuse, 0x63, PT ;  /* 0x000000630800780c */ /* 0x040fe40003f06070 */
[----:B------:R-:W-:-:S05]  /*0470*/  IADD3 R8, PT, PT, R8, 0x1, RZ ;  /* 0x0000000108087810 */ /* 0x000fca0007ffe0ff */
[----:B------:R-:W0:Y:S01]  /*0480*/  F2F.F64.F32 R6, R12 ;  /* 0x0000000c00067310 */ /* 0x000e220000201800 */
[----:B-1----:R-:W-:-:S08]  /*0490*/  DADD R4, R4, R4 ;  /* 0x0000000004047229 */ /* 0x002fd00000000004 */
[----:B0-----:R-:W-:Y:S01]  /*04a0*/  DFMA R4, R4, R6, R2 ;  /* 0x000000060404722b */ /* 0x001fe20000000002 */
[----:B------:R-:W-:-:S05]  /*04b0*/  FMUL R6, R12, R12 ;  /* 0x0000000c0c067220 */ /* 0x000fca0000400000 */
[----:B------:R-:W0:Y:S01]  /*04c0*/  F2F.F32.F64 R12, R4 ;  /* 0x00000004000c7310 */ /* 0x000e220000301000 */
[----:B------:R-:W-:-:S04]  /*04d0*/  FFMA R7, R9, R9, -R6 ;  /* 0x0000000909077223 */ /* 0x000fc80000000806 */
[----:B------:R-:W-:-:S04]  /*04e0*/  FADD R7, R10, R7 ;  /* 0x000000070a077221 */ /* 0x000fc80000000000 */
[----:B------:R-:W-:Y:S02]  /*04f0*/  IMAD.MOV.U32 R9, RZ, RZ, R7 ;  /* 0x000000ffff097224 */ /* 0x000fe400078e0007 */
[----:B0-----:R-:W-:-:S04]  /*0500*/  FMUL R6, R12, R12 ;  /* 0x0000000c0c067220 */ /* 0x001fc80000400000 */
[----:B------:R-:W-:-:S05]  /*0510*/  FFMA R6, R7, R7, R6 ;  /* 0x0000000707067223 */ /* 0x000fca0000000006 */
[----:B------:R-:W-:-:S13]  /*0520*/  FSETP.LT.AND P1, PT, R6, 4, PT ;  /* 0x408000000600780b */ /* 0x000fda0003f21000 */
[----:B------:R-:W-:Y:S05]  /*0530*/  @!P0 BRA P1, `(.L_x_5) ;  /* 0xfffffffc00c48947 */ /* 0x000fea000083ffff */
[----:B------:R-:W-:Y:S05]  /*0540*/  BSYNC.RECONVERGENT B0 ;  /* 0x0000000000007941 */ /* 0x000fea0003800200 */
.L_x_4:
[----:B------:R-:W-:-:S13]  /*0550*/  ISETP.NE.AND P0, PT, R8, 0x64, PT ;  /* 0x000000640800780c */ /* 0x000fda0003f05270 */
[----:B------:R-:W-:Y:S05]  /*0560*/  @P0 EXIT ;  /* 0x000000000000094d */ /* 0x000fea0003800000 */
[----:B------:R-:W0:Y:S01]  /*0570*/  LDC.64 R2, c[0x0][0x380] ;  /* 0x0000e000ff027b82 */ /* 0x000e220000000a00 */
[----:B------:R-:W1:Y:S01]  /*0580*/  LDCU.64 UR4, c[0x0][0x358] ;  /* 0x00006b00ff0477ac */ /* 0x000e620008000a00 */
[----:B------:R-:W-:Y:S02]  /*0590*/  IMAD R11, R11, 0x320, R0 ;  /* 0x000003200b0b7824 */ /* 0x000fe400078e0200 */
[----:B------:R-:W-:Y:S02]  /*05a0*/  IMAD.MOV.U32 R5, RZ, RZ, 0x1 ;  /* 0x00000001ff057424 */ /* 0x000fe400078e00ff */
[----:B0-----:R-:W-:-:S05]  /*05b0*/  IMAD.WIDE R2, R11, 0x4, R2 ;  /* 0x000000040b027825 */ /* 0x001fca00078e0202 */
[----:B-1----:R-:W-:Y:S01]  /*05c0*/  STG.E desc[UR4][R2.64], R5 ;  /* 0x0000000502007986 */ /* 0x002fe2000c101904 */
[----:B------:R-:W-:Y:S05]  /*05d0*/  EXIT ;  /* 0x000000000000794d */ /* 0x000fea0003800000 */
        .weak           $__internal_0_$__cuda_sm20_div_rn_f64_full
        .type           $__internal_0_$__cuda_sm20_div_rn_f64_full,@function
        .size           $__internal_0_$__cuda_sm20_div_rn_f64_full,(.L_x_12 - $__internal_0_$__cuda_sm20_div_rn_f64_full)
$__internal_0_$__cuda_sm20_div_rn_f64_full:
[C---:B------:R-:W-:Y:S01]  /*05e0*/  FSETP.GEU.AND P0, PT, |R13|.reuse, 1.469367938527859385e-39, PT ;  /* 0x001000000d00780b */ /* 0x040fe20003f0e200 */
[----:B------:R-:W-:Y:S01]  /*05f0*/  IMAD.U32 R4, RZ, RZ, UR4 ;  /* 0x00000004ff047e24 */ /* 0x000fe2000f8e00ff */
[----:B------:R-:W-:Y:S01]  /*0600*/  LOP3.LUT R5, R13, 0x800fffff, RZ, 0xc0, !PT ;  /* 0x800fffff0d057812 */ /* 0x000fe200078ec0ff */
[----:B------:R-:W-:Y:S01]  /*0610*/  IMAD.U32 R6, RZ, RZ, UR4 ;  /* 0x00000004ff067e24 */ /* 0x000fe2000f8e00ff */
[----:B------:R-:W-:Y:S01]  /*0620*/  FSETP.GEU.AND P2, PT, |R3|, 1.469367938527859385e-39, PT ;  /* 0x001000000300780b */ /* 0x000fe20003f4e200 */
[----:B------:R-:W-:Y:S01]  /*0630*/  IMAD.MOV.U32 R14, RZ, RZ, 0x1 ;  /* 0x00000001ff0e7424 */ /* 0x000fe200078e00ff */
[----:B------:R-:W-:Y:S01]  /*0640*/  LOP3.LUT R7, R5, 0x3ff00000, RZ, 0xfc, !PT ;  /* 0x3ff0000005077812 */ /* 0x000fe200078efcff */
[----:B------:R-:W-:Y:S01]  /*0650*/  IMAD.MOV.U32 R5, RZ, RZ, R13 ;  /* 0x000000ffff057224 */ /* 0x000fe200078e000d */
[----:B------:R-:W-:Y:S01]  /*0660*/  LOP3.LUT R20, R3, 0x7ff00000, RZ, 0xc0, !PT ;  /* 0x7ff0000003147812 */ /* 0x000fe200078ec0ff */
[----:B------:R-:W-:Y:S01]  /*0670*/  IMAD.MOV.U32 R12, RZ, RZ, 0x1ca00000 ;  /* 0x1ca00000ff0c7424 */ /* 0x000fe200078e00ff */
[----:B------:R-:W-:Y:S01]  /*0680*/  LOP3.LUT R21, R13, 0x7ff00000, RZ, 0xc0, !PT ;  /* 0x7ff000000d157812 */ /* 0x000fe200078ec0ff */
[----:B------:R-:W-:Y:S01]  /*0690*/  BSSY.RECONVERGENT B1, `(.L_x_6) ;  /* 0x000004e000017945 */ /* 0x000fe20003800200 */
[----:B------:R-:W-:Y:S01]  /*06a0*/  MOV R23, R20 ;  /* 0x0000001400177202 */ /* 0x000fe20000000f00 */
[----:B------:R-:W-:Y:S01]  /*06b0*/  @!P0 DMUL R6, R4, 8.98846567431157953865e+307 ;  /* 0x7fe0000004068828 */ /* 0x000fe20000000000 */
[----:B------:R-:W-:-:S03]  /*06c0*/  ISETP.GE.U32.AND P1, PT, R20, R21, PT ;  /* 0x000000151400720c */ /* 0x000fc60003f26070 */
[----:B------:R-:W-:Y:S02]  /*06d0*/  @!P2 LOP3.LUT R17, R5, 0x7ff00000, RZ, 0xc0, !PT ;  /* 0x7ff000000511a812 */ /* 0x000fe400078ec0ff */
[----:B------:R-:W0:Y:S02]  /*06e0*/  MUFU.RCP64H R15, R7 ;  /* 0x00000007000f7308 */ /* 0x000e240000001800 */
[----:B------:R-:W-:Y:S02]  /*06f0*/  @!P2 ISETP.GE.U32.AND P3, PT, R20, R17, PT ;  /* 0x000000111400a20c */ /* 0x000fe40003f66070 */
[----:B------:R-:W-:Y:S02]  /*0700*/  @!P0 LOP3.LUT R21, R7, 0x7ff00000, RZ, 0xc0, !PT ;  /* 0x7ff0000007158812 */ /* 0x000fe400078ec0ff */
[----:B------:R-:W-:-:S03]  /*0710*/  @!P2 SEL R17, R12, 0x63400000, !P3 ;  /* 0x634000000c11a807 */ /* 0x000fc60005800000 */
[----:B------:R-:W-:Y:S01]  /*0720*/  VIADD R25, R21, 0xffffffff ;  /* 0xffffffff15197836 */ /* 0x000fe20000000000 */
[----:B------:R-:W-:-:S04]  /*0730*/  @!P2 LOP3.LUT R18, R17, 0x80000000, R3, 0xf8, !PT ;  /* 0x800000001112a812 */ /* 0x000fc800078ef803 */
[----:B------:R-:W-:Y:S01]  /*0740*/  @!P2 LOP3.LUT R19, R18, 0x100000, RZ, 0xfc, !PT ;  /* 0x001000001213a812 */ /* 0x000fe200078efcff */
[----:B------:R-:W-:Y:S01]  /*0750*/  @!P2 IMAD.MOV.U32 R18, RZ, RZ, RZ ;  /* 0x000000ffff12a224 */ /* 0x000fe200078e00ff */
[----:B0-----:R-:W-:-:S08]  /*0760*/  DFMA R8, R14, -R6, 1 ;  /* 0x3ff000000e08742b */ /* 0x001fd00000000806 */
[----:B------:R-:W-:-:S08]  /*0770*/  DFMA R8, R8, R8, R8 ;  /* 0x000000080808722b */ /* 0x000fd00000000008 */
[----:B------:R-:W-:Y:S01]  /*0780*/  DFMA R14, R14, R8, R14 ;  /* 0x000000080e0e722b */ /* 0x000fe2000000000e */
[----:B------:R-:W-:Y:S01]  /*0790*/  SEL R9, R12, 0x63400000, !P1 ;  /* 0x634000000c097807 */ /* 0x000fe20004800000 */
[----:B------:R-:W-:-:S03]  /*07a0*/  IMAD.MOV.U32 R8, RZ, RZ, R2 ;  /* 0x000000ffff087224 */ /* 0x000fc600078e0002 */
[----:B------:R-:W-:-:S03]  /*07b0*/  LOP3.LUT R9, R9, 0x800fffff, R3, 0xf8, !PT ;  /* 0x800fffff09097812 */ /* 0x000fc600078ef803 */
[----:B------:R-:W-:-:S03]  /*07c0*/  DFMA R16, R14, -R6, 1 ;  /* 0x3ff000000e10742b */ /* 0x000fc60000000806 */
[----:B------:R-:W-:-:S05]  /*07d0*/  @!P2 DFMA R8, R8, 2, -R18 ;  /* 0x400000000808a82b */ /* 0x000fca0000000812 */
[----:B------:R-:W-:-:S05]  /*07e0*/  DFMA R16, R14, R16, R14 ;  /* 0x000000100e10722b */ /* 0x000fca000000000e */
[----:B------:R-:W-:-:S03]  /*07f0*/  @!P2 LOP3.LUT R23, R9, 0x7ff00000, RZ, 0xc0, !PT ;  /* 0x7ff000000917a812 */ /* 0x000fc600078ec0ff */
[----:B------:R-:W-:Y:S02]  /*0800*/  DMUL R14, R16, R8 ;  /* 0x00000008100e7228 */ /* 0x000fe40000000000 */
[----:B------:R-:W-:-:S05]  /*0810*/  VIADD R24, R23, 0xffffffff ;  /* 0xffffffff17187836 */ /* 0x000fca0000000000 */
[----:B------:R-:W-:Y:S01]  /*0820*/  ISETP.GT.U32.AND P0, PT, R24, 0x7feffffe, PT ;  /* 0x7feffffe1800780c */ /* 0x000fe20003f04070 */
[----:B------:R-:W-:-:S03]  /*0830*/  DFMA R18, R14, -R6, R8 ;  /* 0x800000060e12722b */ /* 0x000fc60000000008 */
[----:B------:R-:W-:-:S05]  /*0840*/  ISETP.GT.U32.OR P0, PT, R25, 0x7feffffe, P0 ;  /* 0x7feffffe1900780c */ /* 0x000fca0000704470 */
[----:B------:R-:W-:-:S08]  /*0850*/  DFMA R18, R16, R18, R14 ;  /* 0x000000121012722b */ /* 0x000fd0000000000e */
[----:B------:R-:W-:Y:S05]  /*0860*/  @P0 BRA `(.L_x_7) ;  /* 0x00000000006c0947 */ /* 0x000fea0003800000 */
[----:B------:R-:W-:-:S04]  /*0870*/  LOP3.LUT R3, R5, 0x7ff00000, RZ, 0xc0, !PT ;  /* 0x7ff0000005037812 */ /* 0x000fc800078ec0ff */
[CC--:B------:R-:W-:Y:S02]  /*0880*/  VIADDMNMX R2, R20.reuse, -R3.reuse, 0xb9600000, !PT ;  /* 0xb960000014027446 */ /* 0x0c0fe40007800903 */
[----:B------:R-:W-:Y:S02]  /*0890*/  ISETP.GE.U32.AND P0, PT, R20, R3, PT ;  /* 0x000000031400720c */ /* 0x000fe40003f06070 */
[----:B------:R-:W-:Y:S02]  /*08a0*/  VIMNMX R2, PT, PT, R2, 0x46a00000, PT ;  /* 0x46a0000002027848 */ /* 0x000fe40003fe0100 */
[----:B------:R-:W-:-:S05]  /*08b0*/  SEL R3, R12, 0x63400000, !P0 ;  /* 0x634000000c037807 */ /* 0x000fca0004000000 */
[----:B------:R-:W-:Y:S02]  /*08c0*/  IMAD.IADD R12, R2, 0x1, -R3 ;  /* 0x00000001020c7824 */ /* 0x000fe400078e0a03 */
[----:B------:R-:W-:Y:S02]  /*08d0*/  IMAD.MOV.U32 R2, RZ, RZ, RZ ;  /* 0x000000ffff027224 */ /* 0x000fe400078e00ff */
[----:B------:R-:W-:-:S06]  /*08e0*/  VIADD R3, R12, 0x7fe00000 ;  /* 0x7fe000000c037836 */ /* 0x000fcc0000000000 */
[----:B------:R-:W-:-:S10]  /*08f0*/  DMUL R14, R18, R2 ;  /* 0x00000002120e7228 */ /* 0x000fd40000000000 */
[----:B------:R-:W-:-:S13]  /*0900*/  FSETP.GTU.AND P0, PT, |R15|, 1.469367938527859385e-39, PT ;  /* 0x001000000f00780b */ /* 0x000fda0003f0c200 */
[----:B------:R-:W-:Y:S05]  /*0910*/  @P0 BRA `(.L_x_8) ;  /* 0x0000000000940947 */ /* 0x000fea0003800000 */
[----:B------:R-:W-:Y:S01]  /*0920*/  DFMA R6, R18, -R6, R8 ;  /* 0x800000061206722b */ /* 0x000fe20000000008 */
[----:B------:R-:W-:-:S09]  /*0930*/  IMAD.MOV.U32 R2, RZ, RZ, RZ ;  /* 0x000000ffff027224 */ /* 0x000fd200078e00ff */
[C---:B------:R-:W-:Y:S02]  /*0940*/  FSETP.NEU.AND P0, PT, R7.reuse, RZ, PT ;  /* 0x000000ff0700720b */ /* 0x040fe40003f0d000 */
[----:B------:R-:W-:-:S04]  /*0950*/  LOP3.LUT R9, R7, 0x80000000, R5, 0x48, !PT ;  /* 0x8000000007097812 */ /* 0x000fc800078e4805 */
[----:B------:R-:W-:-:S07]  /*0960*/  LOP3.LUT R3, R9, R3, RZ, 0xfc, !PT ;  /* 0x0000000309037212 */ /* 0x000fce00078efcff */
[----:B------:R-:W-:Y:S05]  /*0970*/  @!P0 BRA `(.L_x_8) ;  /* 0x00000000007c8947 */ /* 0x000fea0003800000 */
[----:B------:R-:W-:Y:S01]  /*0980*/  IMAD.MOV R5, RZ, RZ, -R12 ;  /* 0x000000ffff057224 */ /* 0x000fe200078e0a0c */
[----:B------:R-:W-:Y:S01]  /*0990*/  DMUL.RP R2, R18, R2 ;  /* 0x0000000212027228 */ /* 0x000fe20000008000 */
[----:B------:R-:W-:-:S06]  /*09a0*/  IMAD.MOV.U32 R4, RZ, RZ, RZ ;  /* 0x000000ffff047224 */ /* 0x000fcc00078e00ff */
[----:B------:R-:W-:-:S03]  /*09b0*/  DFMA R4, R14, -R4, R18 ;  /* 0x800000040e04722b */ /* 0x000fc60000000012 */
[----:B------:R-:W-:-:S03]  /*09c0*/  LOP3.LUT R9, R3, R9, RZ, 0x3c, !PT ;  /* 0x0000000903097212 */ /* 0x000fc600078e3cff */
[----:B------:R-:W-:-:S04]  /*09d0*/  IADD3 R4, PT, PT, -R12, -0x43300000, RZ ;  /* 0xbcd000000c047810 */ /* 0x000fc80007ffe1ff */
[----:B------:R-:W-:-:S04]  /*09e0*/  FSETP.NEU.AND P0, PT, |R5|, R4, PT ;  /* 0x000000040500720b */ /* 0x000fc80003f0d200 */
[----:B------:R-:W-:Y:S02]  /*09f0*/  FSEL R14, R2, R14, !P0 ;  /* 0x0000000e020e7208 */ /* 0x000fe40004000000 */
[----:B------:R-:W-:Y:S01]  /*0a00*/  FSEL R15, R9, R15, !P0 ;  /* 0x0000000f090f7208 */ /* 0x000fe20004000000 */
[----:B------:R-:W-:Y:S06]  /*0a10*/  BRA `(.L_x_8) ;  /* 0x0000000000547947 */ /* 0x000fec0003800000 */
.L_x_7:
[----:B------:R-:W-:-:S14]  /*0a20*/  DSETP.NAN.AND P0, PT, R2, R2, PT ;  /* 0x000000020200722a */ /* 0x000fdc0003f08000 */
[----:B------:R-:W-:Y:S05]  /*0a30*/  @P0 BRA `(.L_x_9) ;  /* 0x0000000000440947 */ /* 0x000fea0003800000 */
[----:B------:R-:W-:-:S14]  /*0a40*/  DSETP.NAN.AND P0, PT, R4, R4, PT ;  /* 0x000000040400722a */ /* 0x000fdc0003f08000 */
[----:B------:R-:W-:Y:S05]  /*0a50*/  @P0 BRA `(.L_x_10) ;  /* 0x0000000000300947 */ /* 0x000fea0003800000 */
[----:B------:R-:W-:Y:S01]  /*0a60*/  ISETP.NE.AND P0, PT, R23, R21, PT ;  /* 0x000000151700720c */ /* 0x000fe20003f05270 */
[----:B------:R-:W-:Y:S01]  /*0a70*/  IMAD.MOV.U32 R14, RZ, RZ, 0x0 ;  /* 0x00000000ff0e7424 */ /* 0x000fe200078e00ff */
[----:B------:R-:W-:-:S11]  /*0a80*/  MOV R15, 0xfff80000 ;  /* 0xfff80000000f7802 */ /* 0x000fd60000000f00 */
[----:B------:R-:W-:Y:S05]  /*0a90*/  @!P0 BRA `(.L_x_8) ;  /* 0x0000000000348947 */ /* 0x000fea0003800000 */
[----:B------:R-:W-:Y:S02]  /*0aa0*/  ISETP.NE.AND P0, PT, R23, 0x7ff00000, PT ;  /* 0x7ff000001700780c */ /* 0x000fe40003f05270 */
[----:B------:R-:W-:Y:S02]  /*0ab0*/  LOP3.LUT R15, R3, 0x80000000, R5, 0x48, !PT ;  /* 0x80000000030f7812 */ /* 0x000fe400078e4805 */
[----:B------:R-:W-:-:S13]  /*0ac0*/  ISETP.EQ.OR P0, PT, R21, RZ, !P0 ;  /* 0x000000ff1500720c */ /* 0x000fda0004702670 */
[----:B------:R-:W-:Y:S01]  /*0ad0*/  @P0 LOP3.LUT R2, R15, 0x7ff00000, RZ, 0xfc, !PT ;  /* 0x7ff000000f020812 */ /* 0x000fe200078efcff */
[----:B------:R-:W-:Y:S02]  /*0ae0*/  @!P0 IMAD.MOV.U32 R14, RZ, RZ, RZ ;  /* 0x000000ffff0e8224 */ /* 0x000fe400078e00ff */
[----:B------:R-:W-:Y:S02]  /*0af0*/  @P0 IMAD.MOV.U32 R14, RZ, RZ, RZ ;  /* 0x000000ffff0e0224 */ /* 0x000fe400078e00ff */
[----:B------:R-:W-:Y:S01]  /*0b00*/  @P0 IMAD.MOV.U32 R15, RZ, RZ, R2 ;  /* 0x000000ffff0f0224 */ /* 0x000fe200078e0002 */
[----:B------:R-:W-:Y:S06]  /*0b10*/  BRA `(.L_x_8) ;  /* 0x0000000000147947 */ /* 0x000fec0003800000 */
.L_x_10:
[----:B------:R-:W-:Y:S01]  /*0b20*/  LOP3.LUT R15, R5, 0x80000, RZ, 0xfc, !PT ;  /* 0x00080000050f7812 */ /* 0x000fe200078efcff */
[----:B------:R-:W-:Y:S01]  /*0b30*/  IMAD.MOV.U32 R14, RZ, RZ, R4 ;  /* 0x000000ffff0e7224 */ /* 0x000fe200078e0004 */
[----:B------:R-:W-:Y:S06]  /*0b40*/  BRA `(.L_x_8) ;  /* 0x0000000000087947 */ /* 0x000fec0003800000 */
.L_x_9:
[----:B------:R-:W-:Y:S01]  /*0b50*/  LOP3.LUT R15, R3, 0x80000, RZ, 0xfc, !PT ;  /* 0x00080000030f7812 */ /* 0x000fe200078efcff */
[----:B------:R-:W-:-:S07]  /*0b60*/  IMAD.MOV.U32 R14, RZ, RZ, R2 ;  /* 0x000000ffff0e7224 */ /* 0x000fce00078e0002 */
.L_x_8:
[----:B------:R-:W-:Y:S05]  /*0b70*/  BSYNC.RECONVERGENT B1 ;  /* 0x0000000000017941 */ /* 0x000fea0003800200 */
.L_x_6:
[----:B------:R-:W-:Y:S02]  /*0b80*/  IMAD.MOV.U32 R23, RZ, RZ, 0x0 ;  /* 0x00000000ff177424 */ /* 0x000fe400078e00ff */
[----:B------:R-:W-:Y:S02]  /*0b90*/  IMAD.MOV.U32 R2, RZ, RZ, R14 ;  /* 0x000000ffff027224 */ /* 0x000fe400078e000e */
[----:B------:R-:W-:Y:S01]  /*0ba0*/  IMAD.MOV.U32 R3, RZ, RZ, R15 ;  /* 0x000000ffff037224 */ /* 0x000fe200078e000f */
[----:B------:R-:W-:Y:S06]  /*0bb0*/  RET.REL.NODEC R22 `(_Z4calcPi) ;  /* 0xfffffff416107950 */ /* 0x000fec0003c3ffff */
.L_x_11:
[----:B------:R-:W-:-:S00]  /*0bc0*/  BRA `(.L_x_11) ;  /* 0xfffffffc00fc7947 */ /* 0x000fc0000383ffff */
[----:B------:R-:W-:-:S00]  /*0bd0*/  NOP ;  /* 0x0000000000007918 */ /* 0x000fc00000000000 */
        /* <DEDUP_REMOVED lines=10> */
.L_x_12:


//--------------------- .nv.shared.reserved.0     --------------------------
	.section	.nv.shared.reserved.0,"aw",@nobits
	.weak		__nv_reservedSMEM_offset_0_alias
	.size		__nv_reservedSMEM_offset_0_alias, 0, 64
	.other		__nv_reservedSMEM_offset_0_alias,@"STO_CUDA_RESERVED_SHARED STV_DEFAULT"
__nv_reservedSMEM_offset_0_alias:
	.zero		0
	.zero		64


//--------------------- .nv.constant0._Z4calcPi   --------------------------
	.section	.nv.constant0._Z4calcPi,"a",@progbits
	.sectionflags	@""
	.align	4
.nv.constant0._Z4calcPi:
	.zero		904


//--------------------- SYMBOLS --------------------------

	.type		.nv.reservedSmem.offset0,@object
	.size		.nv.reservedSmem.offset0,0x4
